//
// Generated by NVIDIA NVVM Compiler
//
// Compiler Build ID: CL-36424714
// Cuda compilation tools, release 13.0, V13.0.88
// Based on NVVM 20.0.0
//

.version 9.0
.target sm_100
.address_size 64

	// .globl	_Z10bin_searchPiS_S_S_S_

.visible .entry _Z10bin_searchPiS_S_S_S_(
	.param .u64 .ptr .align 1 _Z10bin_searchPiS_S_S_S__param_0,
	.param .u64 .ptr .align 1 _Z10bin_searchPiS_S_S_S__param_1,
	.param .u64 .ptr .align 1 _Z10bin_searchPiS_S_S_S__param_2,
	.param .u64 .ptr .align 1 _Z10bin_searchPiS_S_S_S__param_3,
	.param .u64 .ptr .align 1 _Z10bin_searchPiS_S_S_S__param_4
)
{
	.reg .pred 	%p<4>;
	.reg .b32 	%r<15>;
	.reg .b32 	%f<4>;
	.reg .b64 	%rd<13>;

	ld.param.u64 	%rd5, [_Z10bin_searchPiS_S_S_S__param_0];
	ld.param.u64 	%rd6, [_Z10bin_searchPiS_S_S_S__param_1];
	ld.param.u64 	%rd7, [_Z10bin_searchPiS_S_S_S__param_2];
	ld.param.u64 	%rd4, [_Z10bin_searchPiS_S_S_S__param_4];
	cvta.to.global.u64 	%rd1, %rd5;
	cvta.to.global.u64 	%rd2, %rd7;
	cvta.to.global.u64 	%rd3, %rd6;
	mov.u32 	%r6, %tid.x;
	ld.global.u32 	%r7, [%rd3];
	ld.global.u32 	%r1, [%rd2];
	sub.s32 	%r8, %r1, %r7;
	add.s32 	%r9, %r8, 1;
	cvt.rn.f32.s32 	%f1, %r9;
	mul.f32 	%f2, %f1, 0f3B800000;
	cvt.rpi.f32.f32 	%f3, %f2;
	cvt.rzi.s32.f32 	%r2, %f3;
	mad.lo.s32 	%r3, %r2, %r6, %r7;
	setp.gt.s32 	%p1, %r3, %r1;
	@%p1 bra 	$L__BB0_4;
	cvta.to.global.u64 	%rd8, %rd4;
	add.s32 	%r10, %r3, %r2;
	add.s32 	%r11, %r1, 1;
	min.s32 	%r4, %r10, %r11;
	ld.global.u32 	%r5, [%rd8];
	mul.wide.s32 	%rd9, %r3, 4;
	add.s64 	%rd10, %rd1, %rd9;
	ld.global.u32 	%r12, [%rd10];
	setp.lt.s32 	%p2, %r5, %r12;
	@%p2 bra 	$L__BB0_4;
	mul.wide.s32 	%rd11, %r4, 4;
	add.s64 	%rd12, %rd1, %rd11;
	ld.global.u32 	%r13, [%rd12+-4];
	setp.gt.s32 	%p3, %r5, %r13;
	@%p3 bra 	$L__BB0_4;
	st.global.u32 	[%rd3], %r3;
	add.s32 	%r14, %r4, -1;
	st.global.u32 	[%rd2], %r14;
$L__BB0_4:
	ret;

}


// ===== COMPILED SASS (sm_100) =====

	.target	sm_100

	.elftype	@"ET_EXEC"


//--------------------- .note.nv.tkinfo           --------------------------
	.section	.note.nv.tkinfo,"",@"SHT_NOTE"
	.sectionflags	@"SHF_NOTE_NV_TKINFO"
	.tkinfo
        /*0018*/ 	.word	0x00000002
        /*0030*/ 	.string	""
        /*0030*/ 	.string	"ptxas"
        /*0030*/ 	.string	"Cuda compilation tools, release 13.0, V13.0.88"
        /*0030*/ 	.string	"Build cuda_13.0.r13.0/compiler.36424714_0"
        /*0030*/ 	.string	"-arch sm_100 -m 64 "



//--------------------- .note.nv.cuinfo           --------------------------
	.section	.note.nv.cuinfo,"",@"SHT_NOTE"
	.sectionflags	@"SHF_NOTE_NV_CUINFO"
        /*0018*/ 	.short	0x0002
        /*001a*/ 	.short	0x0064
        /*001c*/ 	.short	0x0082
	.zero		2


//--------------------- .nv.info                  --------------------------
	.section	.nv.info,"",@"SHT_CUDA_INFO"
	.align	4


	//----- nvinfo : EIATTR_REGCOUNT
	.align		4
        /*0000*/ 	.byte	0x04, 0x2f
        /*0002*/ 	.short	(.L_1 - .L_0)
	.align		4
.L_0:
        /*0004*/ 	.word	index@(_Z10bin_searchPiS_S_S_S_)
        /*0008*/ 	.word	0x00000012


	//----- nvinfo : EIATTR_FRAME_SIZE
	.align		4
.L_1:
        /*000c*/ 	.byte	0x04, 0x11
        /*000e*/ 	.short	(.L_3 - .L_2)
	.align		4
.L_2:
        /*0010*/ 	.word	index@(_Z10bin_searchPiS_S_S_S_)
        /*0014*/ 	.word	0x00000000


	//----- nvinfo : EIATTR_MIN_STACK_SIZE
	.align		4
.L_3:
        /*0018*/ 	.byte	0x04, 0x12
        /*001a*/ 	.short	(.L_5 - .L_4)
	.align		4
.L_4:
        /*001c*/ 	.word	index@(_Z10bin_searchPiS_S_S_S_)
        /*0020*/ 	.word	0x00000000
.L_5:


//--------------------- .nv.compat                --------------------------
	.section	.nv.compat,"",@"SHT_CUDA_COMPAT_INFO"
	.align	4
        /*0000*/ 	.byte	0x02, 0x09, 0x00, 0x00, 0x02, 0x02, 0x01, 0x00, 0x02, 0x05, 0x05, 0x00, 0x03, 0x07, 0x01, 0x01
        /*0010*/ 	.byte	0x02, 0x03, 0x00, 0x00, 0x02, 0x06, 0x01, 0x00, 0x04, 0x0b, 0x08, 0x00, 0x09, 0x00, 0x00, 0x00
        /*0020*/ 	.byte	0x00, 0x00, 0x00, 0x00


//--------------------- .nv.info._Z10bin_searchPiS_S_S_S_ --------------------------
	.section	.nv.info._Z10bin_searchPiS_S_S_S_,"",@"SHT_CUDA_INFO"
	.sectionflags	@""
	.align	4


	//----- nvinfo : EIATTR_CUDA_API_VERSION
	.align		4
        /*0000*/ 	.byte	0x04, 0x37
        /*0002*/ 	.short	(.L_7 - .L_6)
.L_6:
        /*0004*/ 	.word	0x00000082


	//----- nvinfo : EIATTR_KPARAM_INFO
	.align		4
.L_7:
        /*0008*/ 	.byte	0x04, 0x17
        /*000a*/ 	.short	(.L_9 - .L_8)
.L_8:
        /*000c*/ 	.word	0x00000000
        /*0010*/ 	.short	0x0004
        /*0012*/ 	.short	0x0020
        /*0014*/ 	.byte	0x00, 0xf5, 0x21, 0x00


	//----- nvinfo : EIATTR_KPARAM_INFO
	.align		4
.L_9:
        /*0018*/ 	.byte	0x04, 0x17
        /*001a*/ 	.short	(.L_11 - .L_10)
.L_10:
        /*001c*/ 	.word	0x00000000
        /*0020*/ 	.short	0x0003
        /*0022*/ 	.short	0x0018
        /*0024*/ 	.byte	0x00, 0xf5, 0x21, 0x00


	//----- nvinfo : EIATTR_KPARAM_INFO
	.align		4
.L_11:
        /*0028*/ 	.byte	0x04, 0x17
        /*002a*/ 	.short	(.L_13 - .L_12)
.L_12:
        /*002c*/ 	.word	0x00000000
        /*0030*/ 	.short	0x0002
        /*0032*/ 	.short	0x0010
        /*0034*/ 	.byte	0x00, 0xf5, 0x21, 0x00


	//----- nvinfo : EIATTR_KPARAM_INFO
	.align		4
.L_13:
        /*0038*/ 	.byte	0x04, 0x17
        /*003a*/ 	.short	(.L_15 - .L_14)
.L_14:
        /*003c*/ 	.word	0x00000000
        /*0040*/ 	.short	0x0001
        /*0042*/ 	.short	0x0008
        /*0044*/ 	.byte	0x00, 0xf5, 0x21, 0x00


	//----- nvinfo : EIATTR_KPARAM_INFO
	.align		4
.L_15:
        /*0048*/ 	.byte	0x04, 0x17
        /*004a*/ 	.short	(.L_17 - .L_16)
.L_16:
        /*004c*/ 	.word	0x00000000
        /*0050*/ 	.short	0x0000
        /*0052*/ 	.short	0x0000
        /*0054*/ 	.byte	0x00, 0xf5, 0x21, 0x00


	//----- nvinfo : EIATTR_SPARSE_MMA_MASK
	.align		4
.L_17:
        /*0058*/ 	.byte	0x03, 0x50
        /*005a*/ 	.short	0x0000


	//----- nvinfo : EIATTR_MAXREG_COUNT
	.align		4
        /*005c*/ 	.byte	0x03, 0x1b
        /*005e*/ 	.short	0x00ff


	//----- nvinfo : EIATTR_MERCURY_ISA_VERSION
	.align		4
        /*0060*/ 	.byte	0x03, 0x5f
        /*0062*/ 	.short	0x0101


	//----- nvinfo : EIATTR_VRC_CTA_INIT_COUNT
	.align		4
        /*0064*/ 	.byte	0x02, 0x4a
	.zero		1
	.zero		1


	//----- nvinfo : EIATTR_EXIT_INSTR_OFFSETS
	.align		4
        /*0068*/ 	.byte	0x04, 0x1c
        /*006a*/ 	.short	(.L_19 - .L_18)


	//   ....[0]....
.L_18:
        /*006c*/ 	.word	0x000000d0


	//   ....[1]....
        /*0070*/ 	.word	0x00000160


	//   ....[2]....
        /*0074*/ 	.word	0x000001a0


	//   ....[3]....
        /*0078*/ 	.word	0x000001e0


	//----- nvinfo : EIATTR_CBANK_PARAM_SIZE
	.align		4
.L_19:
        /*007c*/ 	.byte	0x03, 0x19
        /*007e*/ 	.short	0x0028


	//----- nvinfo : EIATTR_PARAM_CBANK
	.align		4
        /*0080*/ 	.byte	0x04, 0x0a
        /*0082*/ 	.short	(.L_21 - .L_20)
	.align		4
.L_20:
        /*0084*/ 	.word	index@(.nv.constant0._Z10bin_searchPiS_S_S_S_)
        /*0088*/ 	.short	0x0380
        /*008a*/ 	.short	0x0028


	//----- nvinfo : EIATTR_SW_WAR
	.align		4
.L_21:
        /*008c*/ 	.byte	0x04, 0x36
        /*008e*/ 	.short	(.L_23 - .L_22)
.L_22:
        /*0090*/ 	.word	0x00000008
.L_23:


//--------------------- .nv.callgraph             --------------------------
	.section	.nv.callgraph,"",@"SHT_CUDA_CALLGRAPH"
	.align	4
	.sectionentsize	8
	.align		4
        /*0000*/ 	.word	0x00000000
	.align		4
        /*0004*/ 	.word	0xffffffff
	.align		4
        /*0008*/ 	.word	0x00000000
	.align		4
        /*000c*/ 	.word	0xfffffffe
	.align		4
        /*0010*/ 	.word	0x00000000
	.align		4
        /*0014*/ 	.word	0xfffffffd
	.align		4
        /*0018*/ 	.word	0x00000000
	.align		4
        /*001c*/ 	.word	0xfffffffc


//--------------------- .text._Z10bin_searchPiS_S_S_S_ --------------------------
	.section	.text._Z10bin_searchPiS_S_S_S_,"ax",@progbits
	.align	128
        .global         _Z10bin_searchPiS_S_S_S_
        .type           _Z10bin_searchPiS_S_S_S_,@function
        .size           _Z10bin_searchPiS_S_S_S_,(.L_x_1 - _Z10bin_searchPiS_S_S_S_)
        .other          _Z10bin_searchPiS_S_S_S_,@"STO_CUDA_ENTRY STV_DEFAULT"
_Z10bin_searchPiS_S_S_S_:
.text._Z10bin_searchPiS_S_S_S_:
[----:B------:R-:W-:Y:S08]  /*0000*/  LDC R1, c[0x0][0x37c] ;  /* 0x0000df00ff017b82 */ /* 0x000ff00000000800 */
[----:B------:R-:W0:Y:S01]  /*0010*/  LDC.64 R4, c[0x0][0x388] ;  /* 0x0000e200ff047b82 */ /* 0x000e220000000a00 */
[----:B------:R-:W0:Y:S07]  /*0020*/  LDCU.64 UR4, c[0x0][0x358] ;  /* 0x00006b00ff0477ac */ /* 0x000e2e0008000a00 */
[----:B------:R-:W1:Y:S01]  /*0030*/  LDC.64 R2, c[0x0][0x390] ;  /* 0x0000e400ff027b82 */ /* 0x000e620000000a00 */
[----:B0-----:R-:W2:Y:S04]  /*0040*/  LDG.E R0, desc[UR4][R4.64] ;  /* 0x0000000404007981 */ /* 0x001ea8000c1e1900 */
[----:B-1----:R-:W2:Y:S01]  /*0050*/  LDG.E R13, desc[UR4][R2.64] ;  /* 0x00000004020d7981 */ /* 0x002ea2000c1e1900 */
[----:B------:R-:W0:Y:S01]  /*0060*/  S2R R7, SR_TID.X ;  /* 0x0000000000077919 */ /* 0x000e220000002100 */
[----:B--2---:R-:W-:-:S04]  /*0070*/  IADD3 R6, PT, PT, R13, 0x1, -R0 ;  /* 0x000000010d067810 */ /* 0x004fc80007ffe800 */
[----:B------:R-:W-:-:S05]  /*0080*/  I2FP.F32.S32 R6, R6 ;  /* 0x0000000600067245 */ /* 0x000fca0000201400 */
[----:B------:R-:W-:-:S04]  /*0090*/  FMUL R6, R6, 0.00390625 ;  /* 0x3b80000006067820 */ /* 0x000fc80000400000 */
[----:B------:R-:W0:Y:S02]  /*00a0*/  F2I.CEIL.NTZ R15, R6 ;  /* 0x00000006000f7305 */ /* 0x000e24000020b100 */
[----:B0-----:R-:W-:-:S05]  /*00b0*/  IMAD R0, R15, R7, R0 ;  /* 0x000000070f007224 */ /* 0x001fca00078e0200 */
[----:B------:R-:W-:-:S13]  /*00c0*/  ISETP.GT.AND P0, PT, R0, R13, PT ;  /* 0x0000000d0000720c */ /* 0x000fda0003f04270 */
[----:B------:R-:W-:Y:S05]  /*00d0*/  @P0 EXIT ;  /* 0x000000000000094d */ /* 0x000fea0003800000 */
[----:B------:R-:W0:Y:S08]  /*00e0*/  LDC.64 R10, c[0x0][0x380] ;  /* 0x0000e000ff0a7b82 */ /* 0x000e300000000a00 */
[----:B------:R-:W1:Y:S01]  /*00f0*/  LDC.64 R6, c[0x0][0x3a0] ;  /* 0x0000e800ff067b82 */ /* 0x000e620000000a00 */
[----:B0-----:R-:W-:-:S06]  /*0100*/  IMAD.WIDE R8, R0, 0x4, R10 ;  /* 0x0000000400087825 */ /* 0x001fcc00078e020a */
[----:B------:R-:W2:Y:S04]  /*0110*/  LDG.E R9, desc[UR4][R8.64] ;  /* 0x0000000408097981 */ /* 0x000ea8000c1e1900 */
[----:B-1----:R-:W2:Y:S01]  /*0120*/  LDG.E R12, desc[UR4][R6.64] ;  /* 0x00000004060c7981 */ /* 0x002ea2000c1e1900 */
[----:B------:R-:W-:-:S05]  /*0130*/  VIADD R13, R13, 0x1 ;  /* 0x000000010d0d7836 */ /* 0x000fca0000000000 */
[----:B------:R-:W-:Y:S02]  /*0140*/  VIADDMNMX R13, R0, R15, R13, PT ;  /* 0x0000000f000d7246 */ /* 0x000fe4000380010d */
[----:B--2---:R-:W-:-:S13]  /*0150*/  ISETP.GE.AND P0, PT, R12, R9, PT ;  /* 0x000000090c00720c */ /* 0x004fda0003f06270 */
[----:B------:R-:W-:Y:S05]  /*0160*/  @!P0 EXIT ;  /* 0x000000000000894d */ /* 0x000fea0003800000 */
[----:B------:R-:W-:-:S06]  /*0170*/  IMAD.WIDE R6, R13, 0x4, R10 ;  /* 0x000000040d067825 */ /* 0x000fcc00078e020a */
[----:B------:R-:W2:Y:S02]  /*0180*/  LDG.E R7, desc[UR4][R6.64+-0x4] ;  /* 0xfffffc0406077981 */ /* 0x000ea4000c1e1900 */
[----:B--2---:R-:W-:-:S13]  /*0190*/  ISETP.GT.AND P0, PT, R12, R7, PT ;  /* 0x000000070c00720c */ /* 0x004fda0003f04270 */
[----:B------:R-:W-:Y:S05]  /*01a0*/  @P0 EXIT ;  /* 0x000000000000094d */ /* 0x000fea0003800000 */
[----:B------:R-:W-:Y:S01]  /*01b0*/  VIADD R13, R13, 0xffffffff ;  /* 0xffffffff0d0d7836 */ /* 0x000fe20000000000 */
[----:B------:R-:W-:Y:S04]  /*01c0*/  STG.E desc[UR4][R4.64], R0 ;  /* 0x0000000004007986 */ /* 0x000fe8000c101904 */
[----:B------:R-:W-:Y:S01]  /*01d0*/  STG.E desc[UR4][R2.64], R13 ;  /* 0x0000000d02007986 */ /* 0x000fe2000c101904 */
[----:B------:R-:W-:Y:S05]  /*01e0*/  EXIT ;  /* 0x000000000000794d */ /* 0x000fea0003800000 */
.L_x_0:
[----:B------:R-:W-:-:S00]  /*01f0*/  BRA `(.L_x_0) ;  /* 0xfffffffc00fc7947 */ /* 0x000fc0000383ffff */
[----:B------:R-:W-:-:S00]  /*0200*/  NOP ;  /* 0x0000000000007918 */ /* 0x000fc00000000000 */
[----:B------:R-:W-:-:S00]  /*0210*/  NOP ;  /* 0x0000000000007918 */ /* 0x000fc00000000000 */
[----:B------:R-:W-:-:S00]  /*0220*/  NOP ;  /* 0x0000000000007918 */ /* 0x000fc00000000000 */
[----:B------:R-:W-:-:S00]  /*0230*/  NOP ;  /* 0x0000000000007918 */ /* 0x000fc00000000000 */
[----:B------:R-:W-:-:S00]  /*0240*/  NOP ;  /* 0x0000000000007918 */ /* 0x000fc00000000000 */
[----:B------:R-:W-:-:S00]  /*0250*/  NOP ;  /* 0x0000000000007918 */ /* 0x000fc00000000000 */
[----:B------:R-:W-:-:S00]  /*0260*/  NOP ;  /* 0x0000000000007918 */ /* 0x000fc00000000000 */
[----:B------:R-:W-:-:S00]  /*0270*/  NOP ;  /* 0x0000000000007918 */ /* 0x000fc00000000000 */
.L_x_1:


//--------------------- .nv.shared.reserved.0     --------------------------
	.section	.nv.shared.reserved.0,"aw",@nobits
	.weak		__nv_reservedSMEM_offset_0_alias
	.size		__nv_reservedSMEM_offset_0_alias, 0, 64
	.other		__nv_reservedSMEM_offset_0_alias,@"STO_CUDA_RESERVED_SHARED STV_DEFAULT"
__nv_reservedSMEM_offset_0_alias:
	.zero		0
	.zero		64


//--------------------- .nv.constant0._Z10bin_searchPiS_S_S_S_ --------------------------
	.section	.nv.constant0._Z10bin_searchPiS_S_S_S_,"a",@progbits
	.sectionflags	@""
	.align	4
.nv.constant0._Z10bin_searchPiS_S_S_S_:
	.zero		936


//--------------------- SYMBOLS --------------------------

	.type		.nv.reservedSmem.offset0,@object
	.size		.nv.reservedSmem.offset0,0x4
